//
// Generated by NVIDIA NVVM Compiler
//
// Compiler Build ID: CL-36424714
// Cuda compilation tools, release 13.0, V13.0.88
// Based on NVVM 20.0.0
//

.version 9.0
.target sm_100
.address_size 64

	// .globl	_Z14matrixMultiplyPKfS0_Pfi

.visible .entry _Z14matrixMultiplyPKfS0_Pfi(
	.param .u64 .ptr .align 1 _Z14matrixMultiplyPKfS0_Pfi_param_0,
	.param .u64 .ptr .align 1 _Z14matrixMultiplyPKfS0_Pfi_param_1,
	.param .u64 .ptr .align 1 _Z14matrixMultiplyPKfS0_Pfi_param_2,
	.param .u32 _Z14matrixMultiplyPKfS0_Pfi_param_3
)
{
	.reg .pred 	%p<10>;
	.reg .b32 	%r<40>;
	.reg .b32 	%f<67>;
	.reg .b64 	%rd<67>;

	ld.param.u64 	%rd14, [_Z14matrixMultiplyPKfS0_Pfi_param_0];
	ld.param.u64 	%rd15, [_Z14matrixMultiplyPKfS0_Pfi_param_1];
	ld.param.u32 	%r18, [_Z14matrixMultiplyPKfS0_Pfi_param_3];
	cvta.to.global.u64 	%rd1, %rd15;
	cvta.to.global.u64 	%rd2, %rd14;
	mov.u32 	%r19, %ctaid.x;
	mov.u32 	%r20, %ntid.x;
	mov.u32 	%r21, %tid.x;
	mad.lo.s32 	%r1, %r19, %r20, %r21;
	mov.u32 	%r22, %ctaid.y;
	mov.u32 	%r23, %ntid.y;
	mov.u32 	%r24, %tid.y;
	mad.lo.s32 	%r2, %r22, %r23, %r24;
	max.s32 	%r25, %r2, %r1;
	setp.ge.s32 	%p1, %r25, %r18;
	@%p1 bra 	$L__BB0_13;
	mul.lo.s32 	%r3, %r18, %r2;
	and.b32  	%r4, %r18, 7;
	setp.lt.u32 	%p2, %r18, 8;
	mov.f32 	%f66, 0f00000000;
	mov.b32 	%r38, 0;
	@%p2 bra 	$L__BB0_4;
	and.b32  	%r38, %r18, 2147483640;
	neg.s32 	%r36, %r38;
	mul.wide.s32 	%rd16, %r18, 4;
	add.s64 	%rd3, %rd1, %rd16;
	shl.b32 	%r7, %r18, 3;
	mul.wide.s32 	%rd17, %r18, 8;
	add.s64 	%rd4, %rd1, %rd17;
	mul.wide.s32 	%rd18, %r18, 12;
	add.s64 	%rd5, %rd1, %rd18;
	mul.wide.s32 	%rd19, %r18, 16;
	add.s64 	%rd6, %rd1, %rd19;
	mul.wide.s32 	%rd20, %r18, 20;
	add.s64 	%rd7, %rd1, %rd20;
	mul.wide.s32 	%rd21, %r18, 24;
	add.s64 	%rd8, %rd1, %rd21;
	mul.wide.s32 	%rd22, %r18, 28;
	add.s64 	%rd9, %rd1, %rd22;
	mul.wide.u32 	%rd23, %r3, 4;
	add.s64 	%rd24, %rd23, %rd2;
	add.s64 	%rd66, %rd24, 16;
	mov.f32 	%f66, 0f00000000;
	mov.u32 	%r35, %r1;
$L__BB0_3:
	.pragma "nounroll";
	mul.wide.s32 	%rd25, %r35, 4;
	add.s64 	%rd26, %rd3, %rd25;
	add.s64 	%rd27, %rd4, %rd25;
	add.s64 	%rd28, %rd5, %rd25;
	add.s64 	%rd29, %rd6, %rd25;
	add.s64 	%rd30, %rd7, %rd25;
	add.s64 	%rd31, %rd8, %rd25;
	add.s64 	%rd32, %rd9, %rd25;
	add.s64 	%rd33, %rd1, %rd25;
	ld.global.f32 	%f16, [%rd66+-16];
	ld.global.f32 	%f17, [%rd33];
	fma.rn.f32 	%f18, %f16, %f17, %f66;
	ld.global.f32 	%f19, [%rd66+-12];
	ld.global.f32 	%f20, [%rd26];
	fma.rn.f32 	%f21, %f19, %f20, %f18;
	ld.global.f32 	%f22, [%rd66+-8];
	ld.global.f32 	%f23, [%rd27];
	fma.rn.f32 	%f24, %f22, %f23, %f21;
	ld.global.f32 	%f25, [%rd66+-4];
	ld.global.f32 	%f26, [%rd28];
	fma.rn.f32 	%f27, %f25, %f26, %f24;
	ld.global.f32 	%f28, [%rd66];
	ld.global.f32 	%f29, [%rd29];
	fma.rn.f32 	%f30, %f28, %f29, %f27;
	ld.global.f32 	%f31, [%rd66+4];
	ld.global.f32 	%f32, [%rd30];
	fma.rn.f32 	%f33, %f31, %f32, %f30;
	ld.global.f32 	%f34, [%rd66+8];
	ld.global.f32 	%f35, [%rd31];
	fma.rn.f32 	%f36, %f34, %f35, %f33;
	ld.global.f32 	%f37, [%rd66+12];
	ld.global.f32 	%f38, [%rd32];
	fma.rn.f32 	%f66, %f37, %f38, %f36;
	add.s32 	%r36, %r36, 8;
	add.s32 	%r35, %r35, %r7;
	add.s64 	%rd66, %rd66, 32;
	setp.ne.s32 	%p3, %r36, 0;
	@%p3 bra 	$L__BB0_3;
$L__BB0_4:
	setp.eq.s32 	%p4, %r4, 0;
	@%p4 bra 	$L__BB0_12;
	and.b32  	%r13, %r18, 3;
	setp.lt.u32 	%p5, %r4, 4;
	@%p5 bra 	$L__BB0_7;
	add.s32 	%r27, %r38, %r3;
	mul.wide.u32 	%rd34, %r27, 4;
	add.s64 	%rd35, %rd2, %rd34;
	ld.global.f32 	%f40, [%rd35];
	mad.lo.s32 	%r28, %r38, %r18, %r1;
	mul.wide.s32 	%rd36, %r28, 4;
	add.s64 	%rd37, %rd1, %rd36;
	ld.global.f32 	%f41, [%rd37];
	fma.rn.f32 	%f42, %f40, %f41, %f66;
	cvt.u64.u32 	%rd38, %r3;
	cvt.u64.u32 	%rd39, %r38;
	add.s64 	%rd40, %rd39, %rd38;
	shl.b64 	%rd41, %rd40, 2;
	add.s64 	%rd42, %rd2, %rd41;
	ld.global.f32 	%f43, [%rd42+4];
	mul.wide.s32 	%rd43, %r18, 4;
	add.s64 	%rd44, %rd37, %rd43;
	ld.global.f32 	%f44, [%rd44];
	fma.rn.f32 	%f45, %f43, %f44, %f42;
	ld.global.f32 	%f46, [%rd42+8];
	add.s64 	%rd45, %rd44, %rd43;
	ld.global.f32 	%f47, [%rd45];
	fma.rn.f32 	%f48, %f46, %f47, %f45;
	ld.global.f32 	%f49, [%rd42+12];
	add.s64 	%rd46, %rd45, %rd43;
	ld.global.f32 	%f50, [%rd46];
	fma.rn.f32 	%f66, %f49, %f50, %f48;
	add.s32 	%r38, %r38, 4;
$L__BB0_7:
	setp.eq.s32 	%p6, %r13, 0;
	@%p6 bra 	$L__BB0_12;
	setp.eq.s32 	%p7, %r13, 1;
	@%p7 bra 	$L__BB0_10;
	add.s32 	%r29, %r38, %r3;
	mul.wide.u32 	%rd47, %r29, 4;
	add.s64 	%rd48, %rd2, %rd47;
	ld.global.f32 	%f52, [%rd48];
	mad.lo.s32 	%r30, %r38, %r18, %r1;
	mul.wide.s32 	%rd49, %r30, 4;
	add.s64 	%rd50, %rd1, %rd49;
	ld.global.f32 	%f53, [%rd50];
	fma.rn.f32 	%f54, %f52, %f53, %f66;
	cvt.u64.u32 	%rd51, %r3;
	cvt.u64.u32 	%rd52, %r38;
	add.s64 	%rd53, %rd52, %rd51;
	shl.b64 	%rd54, %rd53, 2;
	add.s64 	%rd55, %rd2, %rd54;
	ld.global.f32 	%f55, [%rd55+4];
	mul.wide.s32 	%rd56, %r18, 4;
	add.s64 	%rd57, %rd50, %rd56;
	ld.global.f32 	%f56, [%rd57];
	fma.rn.f32 	%f66, %f55, %f56, %f54;
	add.s32 	%r38, %r38, 2;
$L__BB0_10:
	and.b32  	%r31, %r18, 1;
	setp.eq.b32 	%p8, %r31, 1;
	not.pred 	%p9, %p8;
	@%p9 bra 	$L__BB0_12;
	add.s32 	%r32, %r38, %r3;
	mul.wide.u32 	%rd58, %r32, 4;
	add.s64 	%rd59, %rd2, %rd58;
	ld.global.f32 	%f57, [%rd59];
	mad.lo.s32 	%r33, %r38, %r18, %r1;
	mul.wide.s32 	%rd60, %r33, 4;
	add.s64 	%rd61, %rd1, %rd60;
	ld.global.f32 	%f58, [%rd61];
	fma.rn.f32 	%f66, %f57, %f58, %f66;
$L__BB0_12:
	ld.param.u64 	%rd65, [_Z14matrixMultiplyPKfS0_Pfi_param_2];
	add.s32 	%r34, %r3, %r1;
	cvta.to.global.u64 	%rd62, %rd65;
	mul.wide.s32 	%rd63, %r34, 4;
	add.s64 	%rd64, %rd62, %rd63;
	st.global.f32 	[%rd64], %f66;
$L__BB0_13:
	ret;

}


// ===== COMPILED SASS (sm_100) =====

	.target	sm_100

	.elftype	@"ET_EXEC"


//--------------------- .note.nv.tkinfo           --------------------------
	.section	.note.nv.tkinfo,"",@"SHT_NOTE"
	.sectionflags	@"SHF_NOTE_NV_TKINFO"
	.tkinfo
        /*0018*/ 	.word	0x00000002
        /*0030*/ 	.string	""
        /*0030*/ 	.string	"ptxas"
        /*0030*/ 	.string	"Cuda compilation tools, release 13.0, V13.0.88"
        /*0030*/ 	.string	"Build cuda_13.0.r13.0/compiler.36424714_0"
        /*0030*/ 	.string	"-arch sm_100 -m 64 "



//--------------------- .note.nv.cuinfo           --------------------------
	.section	.note.nv.cuinfo,"",@"SHT_NOTE"
	.sectionflags	@"SHF_NOTE_NV_CUINFO"
        /*0018*/ 	.short	0x0002
        /*001a*/ 	.short	0x0064
        /*001c*/ 	.short	0x0082
	.zero		2


//--------------------- .nv.info                  --------------------------
	.section	.nv.info,"",@"SHT_CUDA_INFO"
	.align	4


	//----- nvinfo : EIATTR_REGCOUNT
	.align		4
        /*0000*/ 	.byte	0x04, 0x2f
        /*0002*/ 	.short	(.L_1 - .L_0)
	.align		4
.L_0:
        /*0004*/ 	.word	index@(_Z14matrixMultiplyPKfS0_Pfi)
        /*0008*/ 	.word	0x0000001e


	//----- nvinfo : EIATTR_FRAME_SIZE
	.align		4
.L_1:
        /*000c*/ 	.byte	0x04, 0x11
        /*000e*/ 	.short	(.L_3 - .L_2)
	.align		4
.L_2:
        /*0010*/ 	.word	index@(_Z14matrixMultiplyPKfS0_Pfi)
        /*0014*/ 	.word	0x00000000


	//----- nvinfo : EIATTR_MIN_STACK_SIZE
	.align		4
.L_3:
        /*0018*/ 	.byte	0x04, 0x12
        /*001a*/ 	.short	(.L_5 - .L_4)
	.align		4
.L_4:
        /*001c*/ 	.word	index@(_Z14matrixMultiplyPKfS0_Pfi)
        /*0020*/ 	.word	0x00000000
.L_5:


//--------------------- .nv.compat                --------------------------
	.section	.nv.compat,"",@"SHT_CUDA_COMPAT_INFO"
	.align	4
        /*0000*/ 	.byte	0x02, 0x09, 0x00, 0x00, 0x02, 0x02, 0x01, 0x00, 0x02, 0x05, 0x05, 0x00, 0x03, 0x07, 0x01, 0x01
        /*0010*/ 	.byte	0x02, 0x03, 0x00, 0x00, 0x02, 0x06, 0x01, 0x00, 0x04, 0x0b, 0x08, 0x00, 0x09, 0x00, 0x00, 0x00
        /*0020*/ 	.byte	0x00, 0x00, 0x00, 0x00


//--------------------- .nv.info._Z14matrixMultiplyPKfS0_Pfi --------------------------
	.section	.nv.info._Z14matrixMultiplyPKfS0_Pfi,"",@"SHT_CUDA_INFO"
	.sectionflags	@""
	.align	4


	//----- nvinfo : EIATTR_CUDA_API_VERSION
	.align		4
        /*0000*/ 	.byte	0x04, 0x37
        /*0002*/ 	.short	(.L_7 - .L_6)
.L_6:
        /*0004*/ 	.word	0x00000082


	//----- nvinfo : EIATTR_KPARAM_INFO
	.align		4
.L_7:
        /*0008*/ 	.byte	0x04, 0x17
        /*000a*/ 	.short	(.L_9 - .L_8)
.L_8:
        /*000c*/ 	.word	0x00000000
        /*0010*/ 	.short	0x0003
        /*0012*/ 	.short	0x0018
        /*0014*/ 	.byte	0x00, 0xf0, 0x11, 0x00


	//----- nvinfo : EIATTR_KPARAM_INFO
	.align		4
.L_9:
        /*0018*/ 	.byte	0x04, 0x17
        /*001a*/ 	.short	(.L_11 - .L_10)
.L_10:
        /*001c*/ 	.word	0x00000000
        /*0020*/ 	.short	0x0002
        /*0022*/ 	.short	0x0010
        /*0024*/ 	.byte	0x00, 0xf5, 0x21, 0x00


	//----- nvinfo : EIATTR_KPARAM_INFO
	.align		4
.L_11:
        /*0028*/ 	.byte	0x04, 0x17
        /*002a*/ 	.short	(.L_13 - .L_12)
.L_12:
        /*002c*/ 	.word	0x00000000
        /*0030*/ 	.short	0x0001
        /*0032*/ 	.short	0x0008
        /*0034*/ 	.byte	0x00, 0xf5, 0x21, 0x00


	//----- nvinfo : EIATTR_KPARAM_INFO
	.align		4
.L_13:
        /*0038*/ 	.byte	0x04, 0x17
        /*003a*/ 	.short	(.L_15 - .L_14)
.L_14:
        /*003c*/ 	.word	0x00000000
        /*0040*/ 	.short	0x0000
        /*0042*/ 	.short	0x0000
        /*0044*/ 	.byte	0x00, 0xf5, 0x21, 0x00


	//----- nvinfo : EIATTR_SPARSE_MMA_MASK
	.align		4
.L_15:
        /*0048*/ 	.byte	0x03, 0x50
        /*004a*/ 	.short	0x0000


	//----- nvinfo : EIATTR_MAXREG_COUNT
	.align		4
        /*004c*/ 	.byte	0x03, 0x1b
        /*004e*/ 	.short	0x00ff


	//----- nvinfo : EIATTR_MERCURY_ISA_VERSION
	.align		4
        /*0050*/ 	.byte	0x03, 0x5f
        /*0052*/ 	.short	0x0101


	//----- nvinfo : EIATTR_VRC_CTA_INIT_COUNT
	.align		4
        /*0054*/ 	.byte	0x02, 0x4a
	.zero		1
	.zero		1


	//----- nvinfo : EIATTR_EXIT_INSTR_OFFSETS
	.align		4
        /*0058*/ 	.byte	0x04, 0x1c
        /*005a*/ 	.short	(.L_17 - .L_16)


	//   ....[0]....
.L_16:
        /*005c*/ 	.word	0x000000c0


	//   ....[1]....
        /*0060*/ 	.word	0x00000a90


	//----- nvinfo : EIATTR_CBANK_PARAM_SIZE
	.align		4
.L_17:
        /*0064*/ 	.byte	0x03, 0x19
        /*0066*/ 	.short	0x001c


	//----- nvinfo : EIATTR_PARAM_CBANK
	.align		4
        /*0068*/ 	.byte	0x04, 0x0a
        /*006a*/ 	.short	(.L_19 - .L_18)
	.align		4
.L_18:
        /*006c*/ 	.word	index@(.nv.constant0._Z14matrixMultiplyPKfS0_Pfi)
        /*0070*/ 	.short	0x0380
        /*0072*/ 	.short	0x001c


	//----- nvinfo : EIATTR_SW_WAR
	.align		4
.L_19:
        /*0074*/ 	.byte	0x04, 0x36
        /*0076*/ 	.short	(.L_21 - .L_20)
.L_20:
        /*0078*/ 	.word	0x00000008
.L_21:


//--------------------- .nv.callgraph             --------------------------
	.section	.nv.callgraph,"",@"SHT_CUDA_CALLGRAPH"
	.align	4
	.sectionentsize	8
	.align		4
        /*0000*/ 	.word	0x00000000
	.align		4
        /*0004*/ 	.word	0xffffffff
	.align		4
        /*0008*/ 	.word	0x00000000
	.align		4
        /*000c*/ 	.word	0xfffffffe
	.align		4
        /*0010*/ 	.word	0x00000000
	.align		4
        /*0014*/ 	.word	0xfffffffd
	.align		4
        /*0018*/ 	.word	0x00000000
	.align		4
        /*001c*/ 	.word	0xfffffffc


//--------------------- .text._Z14matrixMultiplyPKfS0_Pfi --------------------------
	.section	.text._Z14matrixMultiplyPKfS0_Pfi,"ax",@progbits
	.align	128
        .global         _Z14matrixMultiplyPKfS0_Pfi
        .type           _Z14matrixMultiplyPKfS0_Pfi,@function
        .size           _Z14matrixMultiplyPKfS0_Pfi,(.L_x_5 - _Z14matrixMultiplyPKfS0_Pfi)
        .other          _Z14matrixMultiplyPKfS0_Pfi,@"STO_CUDA_ENTRY STV_DEFAULT"
_Z14matrixMultiplyPKfS0_Pfi:
.text._Z14matrixMultiplyPKfS0_Pfi:
[----:B------:R-:W-:Y:S01]  /*0000*/  LDC R1, c[0x0][0x37c] ;  /* 0x0000df00ff017b82 */ /* 0x000fe20000000800 */
[----:B------:R-:W0:Y:S07]  /*0010*/  S2R R3, SR_TID.X ;  /* 0x0000000000037919 */ /* 0x000e2e0000002100 */
[----:B------:R-:W0:Y:S01]  /*0020*/  LDC R0, c[0x0][0x360] ;  /* 0x0000d800ff007b82 */ /* 0x000e220000000800 */
[----:B------:R-:W1:Y:S01]  /*0030*/  LDCU UR20, c[0x0][0x398] ;  /* 0x00007300ff1477ac */ /* 0x000e620008000800 */
[----:B------:R-:W2:Y:S06]  /*0040*/  S2R R2, SR_TID.Y ;  /* 0x0000000000027919 */ /* 0x000eac0000002200 */
[----:B------:R-:W0:Y:S08]  /*0050*/  S2UR UR4, SR_CTAID.X ;  /* 0x00000000000479c3 */ /* 0x000e300000002500 */
[----:B------:R-:W2:Y:S08]  /*0060*/  S2UR UR5, SR_CTAID.Y ;  /* 0x00000000000579c3 */ /* 0x000eb00000002600 */
[----:B------:R-:W2:Y:S01]  /*0070*/  LDC R13, c[0x0][0x364] ;  /* 0x0000d900ff0d7b82 */ /* 0x000ea20000000800 */
[----:B0-----:R-:W-:-:S02]  /*0080*/  IMAD R0, R0, UR4, R3 ;  /* 0x0000000400007c24 */ /* 0x001fc4000f8e0203 */
[----:B--2---:R-:W-:-:S05]  /*0090*/  IMAD R13, R13, UR5, R2 ;  /* 0x000000050d0d7c24 */ /* 0x004fca000f8e0202 */
[----:B------:R-:W-:-:S04]  /*00a0*/  VIMNMX R2, PT, PT, R0, R13, !PT ;  /* 0x0000000d00027248 */ /* 0x000fc80007fe0100 */
[----:B-1----:R-:W-:-:S13]  /*00b0*/  ISETP.GE.AND P0, PT, R2, UR20, PT ;  /* 0x0000001402007c0c */ /* 0x002fda000bf06270 */
[----:B------:R-:W-:Y:S05]  /*00c0*/  @P0 EXIT ;  /* 0x000000000000094d */ /* 0x000fea0003800000 */
[----:B------:R-:W-:Y:S01]  /*00d0*/  UISETP.GE.U32.AND UP0, UPT, UR20, 0x8, UPT ;  /* 0x000000081400788c */ /* 0x000fe2000bf06070 */
[----:B------:R-:W-:Y:S02]  /*00e0*/  HFMA2 R12, -RZ, RZ, 0, 0 ;  /* 0x00000000ff0c7431 */ /* 0x000fe400000001ff */
[----:B------:R-:W-:Y:S01]  /*00f0*/  IMAD R13, R13, UR20, RZ ;  /* 0x000000140d0d7c24 */ /* 0x000fe2000f8e02ff */
[----:B------:R-:W-:Y:S01]  /*0100*/  UMOV UR4, URZ ;  /* 0x000000ff00047c82 */ /* 0x000fe20008000000 */
[----:B------:R-:W0:Y:S04]  /*0110*/  LDCU.64 UR18, c[0x0][0x358] ;  /* 0x00006b00ff1277ac */ /* 0x000e280008000a00 */
[----:B------:R-:W-:Y:S05]  /*0120*/  BRA.U !UP0, `(.L_x_0) ;  /* 0x0000000508047547 */ /* 0x000fea000b800000 */
[----:B------:R-:W1:Y:S01]  /*0130*/  LDCU.128 UR24, c[0x0][0x380] ;  /* 0x00007000ff1877ac */ /* 0x000e620008000c00 */
[----:B------:R-:W-:Y:S02]  /*0140*/  MOV R12, RZ ;  /* 0x000000ff000c7202 */ /* 0x000fe40000000f00 */
[----:B------:R-:W-:Y:S01]  /*0150*/  MOV R14, R0 ;  /* 0x00000000000e7202 */ /* 0x000fe20000000f00 */
[----:B------:R-:W-:-:S04]  /*0160*/  ULOP3.LUT UR4, UR20, 0x7ffffff8, URZ, 0xc0, !UPT ;  /* 0x7ffffff814047892 */ /* 0x000fc8000f8ec0ff */
[----:B------:R-:W-:Y:S01]  /*0170*/  UIADD3 UR5, UPT, UPT, -UR4, URZ, URZ ;  /* 0x000000ff04057290 */ /* 0x000fe2000fffe1ff */
[----:B-1----:R-:W-:Y:S01]  /*0180*/  MOV R2, UR24 ;  /* 0x0000001800027c02 */ /* 0x002fe20008000f00 */
[----:B------:R-:W-:Y:S01]  /*0190*/  UIMAD.WIDE UR6, UR20, 0x8, UR26 ;  /* 0x00000008140678a5 */ /* 0x000fe2000f8e021a */
[----:B------:R-:W-:Y:S01]  /*01a0*/  MOV R3, UR25 ;  /* 0x0000001900037c02 */ /* 0x000fe20008000f00 */
[----:B------:R-:W-:Y:S02]  /*01b0*/  UIMAD.WIDE UR8, UR20, 0xc, UR26 ;  /* 0x0000000c140878a5 */ /* 0x000fe4000f8e021a */
[----:B------:R-:W-:Y:S01]  /*01c0*/  UIMAD.WIDE UR10, UR20, 0x10, UR26 ;  /* 0x00000010140a78a5 */ /* 0x000fe2000f8e021a */
[----:B------:R-:W-:Y:S01]  /*01d0*/  IMAD.WIDE.U32 R2, R13, 0x4, R2 ;  /* 0x000000040d027825 */ /* 0x000fe200078e0002 */
[----:B------:R-:W-:Y:S02]  /*01e0*/  UIMAD.WIDE UR12, UR20, 0x14, UR26 ;  /* 0x00000014140c78a5 */ /* 0x000fe4000f8e021a */
[----:B------:R-:W-:Y:S01]  /*01f0*/  UIMAD.WIDE UR14, UR20, 0x18, UR26 ;  /* 0x00000018140e78a5 */ /* 0x000fe2000f8e021a */
[----:B------:R-:W-:Y:S01]  /*0200*/  IADD3 R2, P0, PT, R2, 0x10, RZ ;  /* 0x0000001002027810 */ /* 0x000fe20007f1e0ff */
[----:B------:R-:W-:-:S03]  /*0210*/  UIMAD.WIDE UR16, UR20, 0x1c, UR26 ;  /* 0x0000001c141078a5 */ /* 0x000fc6000f8e021a */
[----:B------:R-:W-:-:S09]  /*0220*/  IADD3.X R3, PT, PT, RZ, R3, RZ, P0, !PT ;  /* 0x00000003ff037210 */ /* 0x000fd200007fe4ff */
.L_x_1:
[----:B------:R-:W-:Y:S01]  /*0230*/  UIMAD.WIDE UR22, UR20, 0x4, UR26 ;  /* 0x00000004141678a5 */ /* 0x000fe2000f8e021a */
[----:B------:R-:W-:Y:S02]  /*0240*/  IMAD.MOV.U32 R23, RZ, RZ, 0x4 ;  /* 0x00000004ff177424 */ /* 0x000fe400078e00ff */
[----:B------:R-:W-:Y:S01]  /*0250*/  HFMA2 R11, -RZ, RZ, 0, 2.384185791015625e-07 ;  /* 0x00000004ff0b7431 */ /* 0x000fe200000001ff */
[----:B------:R-:W-:Y:S01]  /*0260*/  MOV R25, 0x4 ;  /* 0x0000000400197802 */ /* 0x000fe20000000f00 */
[----:B0-----:R-:W2:Y:S01]  /*0270*/  LDG.E R21, desc[UR18][R2.64+-0x10] ;  /* 0xfffff01202157981 */ /* 0x001ea2000c1e1900 */
[C---:B------:R-:W-:Y:S01]  /*0280*/  IMAD.WIDE R22, R14.reuse, R23, UR26 ;  /* 0x0000001a0e167e25 */ /* 0x040fe2000f8e0217 */
[----:B------:R-:W-:Y:S02]  /*0290*/  MOV R8, UR22 ;  /* 0x0000001600087c02 */ /* 0x000fe40008000f00 */
[----:B------:R-:W-:Y:S01]  /*02a0*/  MOV R9, UR23 ;  /* 0x0000001700097c02 */ /* 0x000fe20008000f00 */
[----:B------:R-:W3:Y:S02]  /*02b0*/  LDG.E R19, desc[UR18][R2.64+-0xc] ;  /* 0xfffff41202137981 */ /* 0x000ee4000c1e1900 */
[----:B------:R-:W-:-:S02]  /*02c0*/  IMAD.WIDE R8, R14, 0x4, R8 ;  /* 0x000000040e087825 */ /* 0x000fc400078e0208 */
[----:B------:R-:W2:Y:S01]  /*02d0*/  LDG.E R22, desc[UR18][R22.64] ;  /* 0x0000001216167981 */ /* 0x000ea2000c1e1900 */
[----:B------:R-:W-:Y:S01]  /*02e0*/  MOV R5, 0x4 ;  /* 0x0000000400057802 */ /* 0x000fe20000000f00 */
[C---:B------:R-:W-:Y:S02]  /*02f0*/  IMAD.WIDE R24, R14.reuse, R25, UR6 ;  /* 0x000000060e187e25 */ /* 0x040fe4000f8e0219 */
[----:B------:R0:W3:Y:S02]  /*0300*/  LDG.E R20, desc[UR18][R8.64] ;  /* 0x0000001208147981 */ /* 0x0000e4000c1e1900 */
[----:B------:R-:W-:Y:S02]  /*0310*/  IMAD.WIDE R10, R14, R11, UR8 ;  /* 0x000000080e0a7e25 */ /* 0x000fe4000f8e020b */
[----:B------:R-:W4:Y:S04]  /*0320*/  LDG.E R18, desc[UR18][R24.64] ;  /* 0x0000001218127981 */ /* 0x000f28000c1e1900 */
[----:B------:R-:W4:Y:S01]  /*0330*/  LDG.E R17, desc[UR18][R2.64+-0x8] ;  /* 0xfffff81202117981 */ /* 0x000f22000c1e1900 */
[----:B0-----:R-:W-:-:S02]  /*0340*/  HFMA2 R9, -RZ, RZ, 0, 2.384185791015625e-07 ;  /* 0x00000004ff097431 */ /* 0x001fc400000001ff */
[----:B------:R-:W-:Y:S01]  /*0350*/  IMAD.MOV.U32 R7, RZ, RZ, 0x4 ;  /* 0x00000004ff077424 */ /* 0x000fe200078e00ff */
[----:B------:R0:W5:Y:S01]  /*0360*/  LDG.E R16, desc[UR18][R10.64] ;  /* 0x000000120a107981 */ /* 0x000162000c1e1900 */
[----:B------:R-:W-:-:S03]  /*0370*/  IMAD.WIDE R4, R14, R5, UR10 ;  /* 0x0000000a0e047e25 */ /* 0x000fc6000f8e0205 */
[----:B------:R-:W5:Y:S01]  /*0380*/  LDG.E R15, desc[UR18][R2.64+-0x4] ;  /* 0xfffffc12020f7981 */ /* 0x000f62000c1e1900 */
[C---:B------:R-:W-:Y:S01]  /*0390*/  IMAD.WIDE R6, R14.reuse, R7, UR12 ;  /* 0x0000000c0e067e25 */ /* 0x040fe2000f8e0207 */
[----:B------:R-:W-:Y:S02]  /*03a0*/  MOV R27, 0x4 ;  /* 0x00000004001b7802 */ /* 0x000fe40000000f00 */
[----:B------:R1:W5:Y:S01]  /*03b0*/  LDG.E R4, desc[UR18][R4.64] ;  /* 0x0000001204047981 */ /* 0x000362000c1e1900 */
[----:B------:R-:W-:-:S03]  /*03c0*/  IMAD.WIDE R8, R14, R9, UR14 ;  /* 0x0000000e0e087e25 */ /* 0x000fc6000f8e0209 */
[----:B------:R-:W5:Y:S01]  /*03d0*/  LDG.E R23, desc[UR18][R2.64] ;  /* 0x0000001202177981 */ /* 0x000f62000c1e1900 */
[----:B0-----:R-:W-:-:S03]  /*03e0*/  IMAD.WIDE R10, R14, R27, UR16 ;  /* 0x000000100e0a7e25 */ /* 0x001fc6000f8e021b */
[----:B------:R-:W5:Y:S04]  /*03f0*/  LDG.E R7, desc[UR18][R6.64] ;  /* 0x0000001206077981 */ /* 0x000f68000c1e1900 */
[----:B------:R-:W5:Y:S04]  /*0400*/  LDG.E R24, desc[UR18][R2.64+0x4] ;  /* 0x0000041202187981 */ /* 0x000f68000c1e1900 */
[----:B------:R-:W5:Y:S04]  /*0410*/  LDG.E R8, desc[UR18][R8.64] ;  /* 0x0000001208087981 */ /* 0x000f68000c1e1900 */
[----:B------:R-:W5:Y:S04]  /*0420*/  LDG.E R25, desc[UR18][R2.64+0x8] ;  /* 0x0000081202197981 */ /* 0x000f68000c1e1900 */
[----:B------:R-:W5:Y:S04]  /*0430*/  LDG.E R10, desc[UR18][R10.64] ;  /* 0x000000120a0a7981 */ /* 0x000f68000c1e1900 */
[----:B------:R0:W5:Y:S01]  /*0440*/  LDG.E R27, desc[UR18][R2.64+0xc] ;  /* 0x00000c12021b7981 */ /* 0x000162000c1e1900 */
[----:B------:R-:W-:-:S04]  /*0450*/  UIADD3 UR5, UPT, UPT, UR5, 0x8, URZ ;  /* 0x0000000805057890 */ /* 0x000fc8000fffe0ff */
[----:B------:R-:W-:Y:S01]  /*0460*/  UISETP.NE.AND UP0, UPT, UR5, URZ, UPT ;  /* 0x000000ff0500728c */ /* 0x000fe2000bf05270 */
[----:B-1----:R-:W-:Y:S02]  /*0470*/  MOV R5, UR20 ;  /* 0x0000001400057c02 */ /* 0x002fe40008000f00 */
[----:B0-----:R-:W-:Y:S02]  /*0480*/  IADD3 R2, P0, PT, R2, 0x20, RZ ;  /* 0x0000002002027810 */ /* 0x001fe40007f1e0ff */
[----:B------:R-:W-:Y:S02]  /*0490*/  LEA R14, R5, R14, 0x3 ;  /* 0x0000000e050e7211 */ /* 0x000fe400078e18ff */
[----:B------:R-:W-:Y:S01]  /*04a0*/  IADD3.X R3, PT, PT, RZ, R3, RZ, P0, !PT ;  /* 0x00000003ff037210 */ /* 0x000fe200007fe4ff */
[----:B--2---:R-:W-:-:S04]  /*04b0*/  FFMA R22, R21, R22, R12 ;  /* 0x0000001615167223 */ /* 0x004fc8000000000c */
[----:B---3--:R-:W-:-:S04]  /*04c0*/  FFMA R20, R19, R20, R22 ;  /* 0x0000001413147223 */ /* 0x008fc80000000016 */
[----:B----4-:R-:W-:-:S04]  /*04d0*/  FFMA R18, R17, R18, R20 ;  /* 0x0000001211127223 */ /* 0x010fc80000000014 */
[----:B-----5:R-:W-:-:S04]  /*04e0*/  FFMA R16, R15, R16, R18 ;  /* 0x000000100f107223 */ /* 0x020fc80000000012 */
[----:B------:R-:W-:-:S04]  /*04f0*/  FFMA R23, R23, R4, R16 ;  /* 0x0000000417177223 */ /* 0x000fc80000000010 */
[----:B------:R-:W-:-:S04]  /*0500*/  FFMA R24, R24, R7, R23 ;  /* 0x0000000718187223 */ /* 0x000fc80000000017 */
[----:B------:R-:W-:-:S04]  /*0510*/  FFMA R8, R25, R8, R24 ;  /* 0x0000000819087223 */ /* 0x000fc80000000018 */
[----:B------:R-:W-:Y:S01]  /*0520*/  FFMA R12, R27, R10, R8 ;  /* 0x0000000a1b0c7223 */ /* 0x000fe20000000008 */
[----:B------:R-:W-:Y:S06]  /*0530*/  BRA.U UP0, `(.L_x_1) ;  /* 0xfffffffd003c7547 */ /* 0x000fec000b83ffff */
.L_x_0:
[----:B------:R-:W-:-:S04]  /*0540*/  ULOP3.LUT UR6, UR20, 0x7, URZ, 0xc0, !UPT ;  /* 0x0000000714067892 */ /* 0x000fc8000f8ec0ff */
[----:B------:R-:W-:-:S09]  /*0550*/  UISETP.NE.AND UP0, UPT, UR6, URZ, UPT ;  /* 0x000000ff0600728c */ /* 0x000fd2000bf05270 */
[----:B------:R-:W-:Y:S05]  /*0560*/  BRA.U !UP0, `(.L_x_2) ;  /* 0x0000000508387547 */ /* 0x000fea000b800000 */
[----:B------:R-:W-:Y:S02]  /*0570*/  UISETP.GE.U32.AND UP0, UPT, UR6, 0x4, UPT ;  /* 0x000000040600788c */ /* 0x000fe4000bf06070 */
[----:B------:R-:W-:-:S04]  /*0580*/  ULOP3.LUT UR5, UR20, 0x3, URZ, 0xc0, !UPT ;  /* 0x0000000314057892 */ /* 0x000fc8000f8ec0ff */
[----:B------:R-:W-:-:S03]  /*0590*/  UISETP.NE.AND UP1, UPT, UR5, URZ, UPT ;  /* 0x000000ff0500728c */ /* 0x000fc6000bf25270 */
[----:B------:R-:W-:Y:S08]  /*05a0*/  BRA.U !UP0, `(.L_x_3) ;  /* 0x00000001087c7547 */ /* 0x000ff0000b800000 */
[----:B------:R-:W1:Y:S01]  /*05b0*/  LDC.64 R6, c[0x0][0x388] ;  /* 0x0000e200ff067b82 */ /* 0x000e620000000a00 */
[----:B------:R-:W2:Y:S01]  /*05c0*/  LDCU.64 UR6, c[0x0][0x380] ;  /* 0x00007000ff0677ac */ /* 0x000ea20008000a00 */
[----:B------:R-:W-:Y:S01]  /*05d0*/  IMAD.U32 R9, RZ, RZ, UR4 ;  /* 0x00000004ff097e24 */ /* 0x000fe2000f8e00ff */
[C---:B------:R-:W-:Y:S02]  /*05e0*/  IADD3 R3, PT, PT, R13.reuse, UR4, RZ ;  /* 0x000000040d037c10 */ /* 0x040fe4000fffe0ff */
[----:B------:R-:W-:Y:S01]  /*05f0*/  IADD3 R10, P0, PT, R13, UR4, RZ ;  /* 0x000000040d0a7c10 */ /* 0x000fe2000ff1e0ff */
[----:B------:R-:W-:Y:S01]  /*0600*/  IMAD R9, R9, UR20, R0 ;  /* 0x0000001409097c24 */ /* 0x000fe2000f8e0200 */
[----:B------:R-:W-:Y:S01]  /*0610*/  MOV R11, UR20 ;  /* 0x00000014000b7c02 */ /* 0x000fe20008000f00 */
[----:B------:R-:W3:Y:S01]  /*0620*/  LDC.64 R4, c[0x0][0x380] ;  /* 0x0000e000ff047b82 */ /* 0x000ee20000000a00 */
[----:B------:R-:W-:Y:S01]  /*0630*/  MOV R15, UR20 ;  /* 0x00000014000f7c02 */ /* 0x000fe20008000f00 */
[----:B-1----:R-:W-:Y:S01]  /*0640*/  IMAD.WIDE R6, R9, 0x4, R6 ;  /* 0x0000000409067825 */ /* 0x002fe200078e0206 */
[----:B------:R-:W-:-:S05]  /*0650*/  MOV R9, UR20 ;  /* 0x0000001400097c02 */ /* 0x000fca0008000f00 */
[----:B------:R-:W-:Y:S02]  /*0660*/  IMAD.WIDE R8, R9, 0x4, R6 ;  /* 0x0000000409087825 */ /* 0x000fe400078e0206 */
[----:B0-----:R-:W4:Y:S02]  /*0670*/  LDG.E R6, desc[UR18][R6.64] ;  /* 0x0000001206067981 */ /* 0x001f24000c1e1900 */
[----:B---3--:R-:W-:Y:S01]  /*0680*/  IMAD.WIDE.U32 R4, R3, 0x4, R4 ;  /* 0x0000000403047825 */ /* 0x008fe200078e0004 */
[----:B------:R-:W-:Y:S01]  /*0690*/  IADD3.X R3, PT, PT, RZ, RZ, RZ, P0, !PT ;  /* 0x000000ffff037210 */ /* 0x000fe200007fe4ff */
[----:B------:R-:W3:Y:S01]  /*06a0*/  LDG.E R17, desc[UR18][R8.64] ;  /* 0x0000001208117981 */ /* 0x000ee2000c1e1900 */
[----:B--2---:R-:W-:-:S03]  /*06b0*/  LEA R2, P0, R10, UR6, 0x2 ;  /* 0x000000060a027c11 */ /* 0x004fc6000f8010ff */
[----:B------:R-:W4:Y:S01]  /*06c0*/  LDG.E R5, desc[UR18][R4.64] ;  /* 0x0000001204057981 */ /* 0x000f22000c1e1900 */
[----:B------:R-:W-:Y:S01]  /*06d0*/  LEA.HI.X R3, R10, UR7, R3, 0x2, P0 ;  /* 0x000000070a037c11 */ /* 0x000fe200080f1403 */
[----:B------:R-:W-:-:S04]  /*06e0*/  IMAD.WIDE R10, R11, 0x4, R8 ;  /* 0x000000040b0a7825 */ /* 0x000fc800078e0208 */
[----:B------:R-:W3:Y:S01]  /*06f0*/  LDG.E R16, desc[UR18][R2.64+0x4] ;  /* 0x0000041202107981 */ /* 0x000ee2000c1e1900 */
[----:B------:R-:W-:-:S03]  /*0700*/  IMAD.WIDE R14, R15, 0x4, R10 ;  /* 0x000000040f0e7825 */ /* 0x000fc600078e020a */
[----:B------:R-:W2:Y:S04]  /*0710*/  LDG.E R19, desc[UR18][R10.64] ;  /* 0x000000120a137981 */ /* 0x000ea8000c1e1900 */
[----:B------:R-:W2:Y:S04]  /*0720*/  LDG.E R18, desc[UR18][R2.64+0x8] ;  /* 0x0000081202127981 */ /* 0x000ea8000c1e1900 */
[----:B------:R-:W5:Y:S04]  /*0730*/  LDG.E R20, desc[UR18][R2.64+0xc] ;  /* 0x00000c1202147981 */ /* 0x000f68000c1e1900 */
[----:B------:R-:W5:Y:S01]  /*0740*/  LDG.E R14, desc[UR18][R14.64] ;  /* 0x000000120e0e7981 */ /* 0x000f62000c1e1900 */
[----:B------:R-:W-:Y:S01]  /*0750*/  UIADD3 UR4, UPT, UPT, UR4, 0x4, URZ ;  /* 0x0000000404047890 */ /* 0x000fe2000fffe0ff */
[----:B----4-:R-:W-:-:S04]  /*0760*/  FFMA R5, R5, R6, R12 ;  /* 0x0000000605057223 */ /* 0x010fc8000000000c */
[----:B---3--:R-:W-:-:S04]  /*0770*/  FFMA R5, R16, R17, R5 ;  /* 0x0000001110057223 */ /* 0x008fc80000000005 */
[----:B--2---:R-:W-:-:S04]  /*0780*/  FFMA R5, R18, R19, R5 ;  /* 0x0000001312057223 */ /* 0x004fc80000000005 */
[----:B-----5:R-:W-:-:S07]  /*0790*/  FFMA R12, R20, R14, R5 ;  /* 0x0000000e140c7223 */ /* 0x020fce0000000005 */
.L_x_3:
[----:B------:R-:W-:Y:S05]  /*07a0*/  BRA.U !UP1, `(.L_x_2) ;  /* 0x0000000109a87547 */ /* 0x000fea000b800000 */
[----:B------:R-:W-:Y:S01]  /*07b0*/  UISETP.NE.AND UP0, UPT, UR5, 0x1, UPT ;  /* 0x000000010500788c */ /* 0x000fe2000bf05270 */
[----:B------:R-:W-:Y:S01]  /*07c0*/  MOV R7, UR4 ;  /* 0x0000000400077c02 */ /* 0x000fe20008000f00 */
[----:B------:R-:W-:Y:S02]  /*07d0*/  ULOP3.LUT UR5, UR20, 0x1, URZ, 0xc0, !UPT ;  /* 0x0000000114057892 */ /* 0x000fe4000f8ec0ff */
[----:B------:R-:W-:Y:S02]  /*07e0*/  MOV R15, UR20 ;  /* 0x00000014000f7c02 */ /* 0x000fe40008000f00 */
[----:B------:R-:W-:Y:S01]  /*07f0*/  UISETP.NE.U32.AND UP1, UPT, UR5, 0x1, UPT ;  /* 0x000000010500788c */ /* 0x000fe2000bf25070 */
[----:B------:R-:W-:-:S04]  /*0800*/  PLOP3.LUT P1, PT, PT, PT, UP0, 0x80, 0x8 ;  /* 0x000000000008781c */ /* 0x000fc80003f2f008 */
[----:B------:R-:W1:Y:S01]  /*0810*/  @UP0 LDCU.128 UR8, c[0x0][0x380] ;  /* 0x00007000ff0807ac */ /* 0x000e620008000c00 */
[----:B------:R-:W-:Y:S01]  /*0820*/  PLOP3.LUT P0, PT, PT, PT, UP1, 0x80, 0x8 ;  /* 0x000000000008781c */ /* 0x000fe20003f0f018 */
[----:B------:R-:W2:Y:S04]  /*0830*/  @UP0 LDCU.64 UR6, c[0x0][0x380] ;  /* 0x00007000ff0607ac */ /* 0x000ea80008000a00 */
[----:B------:R-:W3:Y:S03]  /*0840*/  @!UP1 LDCU.128 UR12, c[0x0][0x380] ;  /* 0x00007000ff0c97ac */ /* 0x000ee60008000c00 */
[C---:B------:R-:W-:Y:S02]  /*0850*/  @P1 IADD3 R3, PT, PT, R13.reuse, UR4, RZ ;  /* 0x000000040d031c10 */ /* 0x040fe4000fffe0ff */
[----:B------:R-:W-:Y:S01]  /*0860*/  @P1 IADD3 R6, P2, PT, R13, UR4, RZ ;  /* 0x000000040d061c10 */ /* 0x000fe2000ff5e0ff */
[----:B------:R-:W-:Y:S01]  /*0870*/  @UP0 UIADD3 UR4, UPT, UPT, UR4, 0x2, URZ ;  /* 0x0000000204040890 */ /* 0x000fe2000fffe0ff */
[----:B-1----:R-:W-:Y:S01]  /*0880*/  MOV R11, UR9 ;  /* 0x00000009000b7c02 */ /* 0x002fe20008000f00 */
[----:B------:R-:W-:Y:S01]  /*0890*/  IMAD.U32 R10, RZ, RZ, UR8 ;  /* 0x00000008ff0a7e24 */ /* 0x000fe2000f8e00ff */
[----:B------:R-:W-:-:S02]  /*08a0*/  MOV R4, UR10 ;  /* 0x0000000a00047c02 */ /* 0x000fc40008000f00 */
[----:B------:R-:W-:Y:S01]  /*08b0*/  MOV R5, UR11 ;  /* 0x0000000b00057c02 */ /* 0x000fe20008000f00 */
[----:B------:R-:W-:-:S04]  /*08c0*/  @P1 IMAD.WIDE.U32 R10, R3, 0x4, R10 ;  /* 0x00000004030a1825 */ /* 0x000fc800078e000a */
[----:B------:R-:W-:Y:S01]  /*08d0*/  @P1 IMAD R3, R7, UR20, R0 ;  /* 0x0000001407031c24 */ /* 0x000fe2000f8e0200 */
[----:B------:R-:W-:Y:S01]  /*08e0*/  @P1 IADD3.X R7, PT, PT, RZ, RZ, RZ, P2, !PT ;  /* 0x000000ffff071210 */ /* 0x000fe200017fe4ff */
[----:B------:R-:W-:Y:S01]  /*08f0*/  IMAD.U32 R19, RZ, RZ, UR4 ;  /* 0x00000004ff137e24 */ /* 0x000fe2000f8e00ff */
[C---:B--2---:R-:W-:Y:S01]  /*0900*/  @P1 LEA R2, P2, R6.reuse, UR6, 0x2 ;  /* 0x0000000606021c11 */ /* 0x044fe2000f8410ff */
[----:B------:R-:W-:Y:S01]  /*0910*/  @P1 IMAD.WIDE R4, R3, 0x4, R4 ;  /* 0x0000000403041825 */ /* 0x000fe200078e0204 */
[----:B------:R-:W-:Y:S01]  /*0920*/  @!P0 IADD3 R17, PT, PT, R13, UR4, RZ ;  /* 0x000000040d118c10 */ /* 0x000fe2000fffe0ff */
[----:B0-----:R-:W2:Y:S01]  /*0930*/  @P1 LDG.E R11, desc[UR18][R10.64] ;  /* 0x000000120a0b1981 */ /* 0x001ea2000c1e1900 */
[----:B------:R-:W-:Y:S01]  /*0940*/  @P1 LEA.HI.X R3, R6, UR7, R7, 0x2, P2 ;  /* 0x0000000706031c11 */ /* 0x000fe200090f1407 */
[----:B------:R-:W-:Y:S01]  /*0950*/  @!P0 IMAD R19, R19, UR20, R0 ;  /* 0x0000001413138c24 */ /* 0x000fe2000f8e0200 */
[----:B---3--:R-:W-:Y:S01]  /*0960*/  MOV R6, UR12 ;  /* 0x0000000c00067c02 */ /* 0x008fe20008000f00 */
[----:B------:R-:W-:Y:S01]  /*0970*/  @P1 IMAD.WIDE R14, R15, 0x4, R4 ;  /* 0x000000040f0e1825 */ /* 0x000fe200078e0204 */
[----:B------:R-:W-:Y:S01]  /*0980*/  MOV R7, UR13 ;  /* 0x0000000d00077c02 */ /* 0x000fe20008000f00 */
[----:B------:R-:W2:Y:S01]  /*0990*/  @P1 LDG.E R4, desc[UR18][R4.64] ;  /* 0x0000001204041981 */ /* 0x000ea2000c1e1900 */
[----:B------:R-:W-:-:S02]  /*09a0*/  MOV R8, UR14 ;  /* 0x0000000e00087c02 */ /* 0x000fc40008000f00 */
[----:B------:R-:W-:Y:S01]  /*09b0*/  MOV R9, UR15 ;  /* 0x0000000f00097c02 */ /* 0x000fe20008000f00 */
[----:B------:R-:W-:Y:S01]  /*09c0*/  @!P0 IMAD.WIDE.U32 R6, R17, 0x4, R6 ;  /* 0x0000000411068825 */ /* 0x000fe200078e0006 */
[----:B------:R-:W3:Y:S03]  /*09d0*/  @P1 LDG.E R14, desc[UR18][R14.64] ;  /* 0x000000120e0e1981 */ /* 0x000ee6000c1e1900 */
[----:B------:R-:W-:Y:S01]  /*09e0*/  @!P0 IMAD.WIDE R8, R19, 0x4, R8 ;  /* 0x0000000413088825 */ /* 0x000fe200078e0208 */
[----:B------:R-:W3:Y:S04]  /*09f0*/  @P1 LDG.E R2, desc[UR18][R2.64+0x4] ;  /* 0x0000041202021981 */ /* 0x000ee8000c1e1900 */
[----:B------:R-:W4:Y:S04]  /*0a00*/  @!P0 LDG.E R7, desc[UR18][R6.64] ;  /* 0x0000001206078981 */ /* 0x000f28000c1e1900 */
[----:B------:R-:W4:Y:S01]  /*0a10*/  @!P0 LDG.E R8, desc[UR18][R8.64] ;  /* 0x0000001208088981 */ /* 0x000f22000c1e1900 */
[----:B--2---:R-:W-:-:S04]  /*0a20*/  @P1 FFMA R11, R11, R4, R12 ;  /* 0x000000040b0b1223 */ /* 0x004fc8000000000c */
[----:B---3--:R-:W-:-:S04]  /*0a30*/  @P1 FFMA R12, R2, R14, R11 ;  /* 0x0000000e020c1223 */ /* 0x008fc8000000000b */
[----:B----4-:R-:W-:-:S07]  /*0a40*/  @!P0 FFMA R12, R7, R8, R12 ;  /* 0x00000008070c8223 */ /* 0x010fce000000000c */
.L_x_2:
[----:B------:R-:W1:Y:S01]  /*0a50*/  LDC.64 R2, c[0x0][0x390] ;  /* 0x0000e400ff027b82 */ /* 0x000e620000000a00 */
[----:B------:R-:W-:-:S05]  /*0a60*/  IADD3 R13, PT, PT, R0, R13, RZ ;  /* 0x0000000d000d7210 */ /* 0x000fca0007ffe0ff */
[----:B-1----:R-:W-:-:S05]  /*0a70*/  IMAD.WIDE R2, R13, 0x4, R2 ;  /* 0x000000040d027825 */ /* 0x002fca00078e0202 */
[----:B0-----:R-:W-:Y:S01]  /*0a80*/  STG.E desc[UR18][R2.64], R12 ;  /* 0x0000000c02007986 */ /* 0x001fe2000c101912 */
[----:B------:R-:W-:Y:S05]  /*0a90*/  EXIT ;  /* 0x000000000000794d */ /* 0x000fea0003800000 */
.L_x_4:
[----:B------:R-:W-:-:S00]  /*0aa0*/  BRA `(.L_x_4) ;  /* 0xfffffffc00fc7947 */ /* 0x000fc0000383ffff */
[----:B------:R-:W-:-:S00]  /*0ab0*/  NOP ;  /* 0x0000000000007918 */ /* 0x000fc00000000000 */
        /* <DEDUP_REMOVED lines=12> */
.L_x_5:


//--------------------- .nv.shared.reserved.0     --------------------------
	.section	.nv.shared.reserved.0,"aw",@nobits
	.weak		__nv_reservedSMEM_offset_0_alias
	.size		__nv_reservedSMEM_offset_0_alias, 0, 64
	.other		__nv_reservedSMEM_offset_0_alias,@"STO_CUDA_RESERVED_SHARED STV_DEFAULT"
__nv_reservedSMEM_offset_0_alias:
	.zero		0
	.zero		64


//--------------------- .nv.constant0._Z14matrixMultiplyPKfS0_Pfi --------------------------
	.section	.nv.constant0._Z14matrixMultiplyPKfS0_Pfi,"a",@progbits
	.sectionflags	@""
	.align	4
.nv.constant0._Z14matrixMultiplyPKfS0_Pfi:
	.zero		924


//--------------------- SYMBOLS --------------------------

	.type		.nv.reservedSmem.offset0,@object
	.size		.nv.reservedSmem.offset0,0x4
